//
// Generated by NVIDIA NVVM Compiler
//
// Compiler Build ID: CL-36424714
// Cuda compilation tools, release 13.0, V13.0.88
// Based on NVVM 20.0.0
//

.version 9.0
.target sm_100
.address_size 64

	// .globl	pingpong

.visible .entry pingpong()
{


	ret;

}


// ===== COMPILED SASS (sm_100) =====

	.target	sm_100

	.elftype	@"ET_EXEC"


//--------------------- .note.nv.tkinfo           --------------------------
	.section	.note.nv.tkinfo,"",@"SHT_NOTE"
	.sectionflags	@"SHF_NOTE_NV_TKINFO"
	.tkinfo
        /*0018*/ 	.word	0x00000002
        /*0030*/ 	.string	""
        /*0030*/ 	.string	"ptxas"
        /*0030*/ 	.string	"Cuda compilation tools, release 13.0, V13.0.88"
        /*0030*/ 	.string	"Build cuda_13.0.r13.0/compiler.36424714_0"
        /*0030*/ 	.string	"-arch sm_100 -m 64 "



//--------------------- .note.nv.cuinfo           --------------------------
	.section	.note.nv.cuinfo,"",@"SHT_NOTE"
	.sectionflags	@"SHF_NOTE_NV_CUINFO"
        /*0018*/ 	.short	0x0002
        /*001a*/ 	.short	0x0064
        /*001c*/ 	.short	0x0082
	.zero		2


//--------------------- .nv.info                  --------------------------
	.section	.nv.info,"",@"SHT_CUDA_INFO"
	.align	4


	//----- nvinfo : EIATTR_REGCOUNT
	.align		4
        /*0000*/ 	.byte	0x04, 0x2f
        /*0002*/ 	.short	(.L_1 - .L_0)
	.align		4
.L_0:
        /*0004*/ 	.word	index@(pingpong)
        /*0008*/ 	.word	0x00000004


	//----- nvinfo : EIATTR_FRAME_SIZE
	.align		4
.L_1:
        /*000c*/ 	.byte	0x04, 0x11
        /*000e*/ 	.short	(.L_3 - .L_2)
	.align		4
.L_2:
        /*0010*/ 	.word	index@(pingpong)
        /*0014*/ 	.word	0x00000000


	//----- nvinfo : EIATTR_MIN_STACK_SIZE
	.align		4
.L_3:
        /*0018*/ 	.byte	0x04, 0x12
        /*001a*/ 	.short	(.L_5 - .L_4)
	.align		4
.L_4:
        /*001c*/ 	.word	index@(pingpong)
        /*0020*/ 	.word	0x00000000
.L_5:


//--------------------- .nv.compat                --------------------------
	.section	.nv.compat,"",@"SHT_CUDA_COMPAT_INFO"
	.align	4
        /*0000*/ 	.byte	0x02, 0x09, 0x00, 0x00, 0x02, 0x02, 0x01, 0x00, 0x02, 0x05, 0x05, 0x00, 0x03, 0x07, 0x01, 0x01
        /*0010*/ 	.byte	0x02, 0x03, 0x00, 0x00, 0x02, 0x06, 0x01, 0x00, 0x04, 0x0b, 0x08, 0x00, 0x09, 0x00, 0x00, 0x00
        /*0020*/ 	.byte	0x00, 0x00, 0x00, 0x00


//--------------------- .nv.info.pingpong         --------------------------
	.section	.nv.info.pingpong,"",@"SHT_CUDA_INFO"
	.sectionflags	@""
	.align	4


	//----- nvinfo : EIATTR_CUDA_API_VERSION
	.align		4
        /*0000*/ 	.byte	0x04, 0x37
        /*0002*/ 	.short	(.L_7 - .L_6)
.L_6:
        /*0004*/ 	.word	0x00000082


	//----- nvinfo : EIATTR_SPARSE_MMA_MASK
	.align		4
.L_7:
        /*0008*/ 	.byte	0x03, 0x50
        /*000a*/ 	.short	0x0000


	//----- nvinfo : EIATTR_MAXREG_COUNT
	.align		4
        /*000c*/ 	.byte	0x03, 0x1b
        /*000e*/ 	.short	0x00ff


	//----- nvinfo : EIATTR_MERCURY_ISA_VERSION
	.align		4
        /*0010*/ 	.byte	0x03, 0x5f
        /*0012*/ 	.short	0x0101


	//----- nvinfo : EIATTR_VRC_CTA_INIT_COUNT
	.align		4
        /*0014*/ 	.byte	0x02, 0x4a
	.zero		1
	.zero		1


	//----- nvinfo : EIATTR_EXIT_INSTR_OFFSETS
	.align		4
        /*0018*/ 	.byte	0x04, 0x1c
        /*001a*/ 	.short	(.L_9 - .L_8)


	//   ....[0]....
.L_8:
        /*001c*/ 	.word	0x00000010


	//----- nvinfo : EIATTR_SW_WAR
	.align		4
.L_9:
        /*0020*/ 	.byte	0x04, 0x36
        /*0022*/ 	.short	(.L_11 - .L_10)
.L_10:
        /*0024*/ 	.word	0x00000008
.L_11:


//--------------------- .nv.callgraph             --------------------------
	.section	.nv.callgraph,"",@"SHT_CUDA_CALLGRAPH"
	.align	4
	.sectionentsize	8
	.align		4
        /*0000*/ 	.word	0x00000000
	.align		4
        /*0004*/ 	.word	0xffffffff
	.align		4
        /*0008*/ 	.word	0x00000000
	.align		4
        /*000c*/ 	.word	0xfffffffe
	.align		4
        /*0010*/ 	.word	0x00000000
	.align		4
        /*0014*/ 	.word	0xfffffffd
	.align		4
        /*0018*/ 	.word	0x00000000
	.align		4
        /*001c*/ 	.word	0xfffffffc


//--------------------- .text.pingpong            --------------------------
	.section	.text.pingpong,"ax",@progbits
	.align	128
        .global         pingpong
        .type           pingpong,@function
        .size           pingpong,(.L_x_1 - pingpong)
        .other          pingpong,@"STO_CUDA_ENTRY STV_DEFAULT"
pingpong:
.text.pingpong:
[----:B------:R-:W-:Y:S01]  /*0000*/  LDC R1, c[0x0][0x37c] ;  /* 0x0000df00ff017b82 */ /* 0x000fe20000000800 */
[----:B------:R-:W-:Y:S05]  /*0010*/  EXIT ;  /* 0x000000000000794d */ /* 0x000fea0003800000 */
.L_x_0:
[----:B------:R-:W-:-:S00]  /*0020*/  BRA `(.L_x_0) ;  /* 0xfffffffc00fc7947 */ /* 0x000fc0000383ffff */
[----:B------:R-:W-:-:S00]  /*0030*/  NOP ;  /* 0x0000000000007918 */ /* 0x000fc00000000000 */
        /* <DEDUP_REMOVED lines=12> */
.L_x_1:


//--------------------- .nv.shared.reserved.0     --------------------------
	.section	.nv.shared.reserved.0,"aw",@nobits
	.weak		__nv_reservedSMEM_offset_0_alias
	.size		__nv_reservedSMEM_offset_0_alias, 0, 64
	.other		__nv_reservedSMEM_offset_0_alias,@"STO_CUDA_RESERVED_SHARED STV_DEFAULT"
__nv_reservedSMEM_offset_0_alias:
	.zero		0
	.zero		64


//--------------------- .nv.constant0.pingpong    --------------------------
	.section	.nv.constant0.pingpong,"a",@progbits
	.sectionflags	@""
	.align	4
.nv.constant0.pingpong:
	.zero		896


//--------------------- SYMBOLS --------------------------

	.type		.nv.reservedSmem.offset0,@object
	.size		.nv.reservedSmem.offset0,0x4
